//
// Generated by NVIDIA NVVM Compiler
//
// Compiler Build ID: CL-36424714
// Cuda compilation tools, release 13.0, V13.0.88
// Based on NVVM 20.0.0
//

.version 9.0
.target sm_100
.address_size 64

	// .globl	_Z12dft1d_kernelPKfP6float2i
.global .align 4 .b8 __cudart_i2opi_f[24] = {65, 144, 67, 60, 153, 149, 98, 219, 192, 221, 52, 245, 209, 87, 39, 252, 41, 21, 68, 78, 110, 131, 249, 162};

.visible .entry _Z12dft1d_kernelPKfP6float2i(
	.param .u64 .ptr .align 1 _Z12dft1d_kernelPKfP6float2i_param_0,
	.param .u64 .ptr .align 1 _Z12dft1d_kernelPKfP6float2i_param_1,
	.param .u32 _Z12dft1d_kernelPKfP6float2i_param_2
)
{
	.local .align 4 .b8 	__local_depot0[28];
	.reg .b64 	%SP;
	.reg .b64 	%SPL;
	.reg .pred 	%p<13>;
	.reg .b32 	%r<51>;
	.reg .b32 	%f<47>;
	.reg .b64 	%rd<29>;
	.reg .b64 	%fd<6>;

	mov.u64 	%SPL, __local_depot0;
	ld.param.u64 	%rd10, [_Z12dft1d_kernelPKfP6float2i_param_0];
	ld.param.u64 	%rd11, [_Z12dft1d_kernelPKfP6float2i_param_1];
	ld.param.u32 	%r18, [_Z12dft1d_kernelPKfP6float2i_param_2];
	add.u64 	%rd1, %SPL, 0;
	mov.u32 	%r19, %ctaid.x;
	mov.u32 	%r20, %ntid.x;
	mov.u32 	%r21, %tid.x;
	mad.lo.s32 	%r1, %r19, %r20, %r21;
	setp.ge.s32 	%p1, %r1, %r18;
	@%p1 bra 	$L__BB0_13;
	setp.lt.s32 	%p2, %r18, 1;
	mov.f32 	%f45, 0f00000000;
	mov.f32 	%f46, %f45;
	@%p2 bra 	$L__BB0_12;
	cvt.rn.f64.u32 	%fd1, %r18;
	mov.f64 	%fd2, 0dC01921FB54442D18;
	div.rn.f64 	%fd3, %fd2, %fd1;
	cvt.rn.f32.f64 	%f16, %fd3;
	cvt.rn.f32.s32 	%f17, %r1;
	mul.f32 	%f1, %f17, %f16;
	cvta.to.global.u64 	%rd2, %rd10;
	mov.f32 	%f46, 0f00000000;
	mov.b32 	%r46, 0;
	mov.u64 	%rd13, __cudart_i2opi_f;
	mov.f32 	%f45, %f46;
$L__BB0_3:
	cvt.rn.f32.u32 	%f18, %r46;
	mul.f32 	%f4, %f1, %f18;
	mul.f32 	%f19, %f4, 0f3F22F983;
	cvt.rni.s32.f32 	%r50, %f19;
	cvt.rn.f32.s32 	%f20, %r50;
	fma.rn.f32 	%f21, %f20, 0fBFC90FDA, %f4;
	fma.rn.f32 	%f22, %f20, 0fB3A22168, %f21;
	fma.rn.f32 	%f44, %f20, 0fA7C234C5, %f22;
	abs.f32 	%f6, %f4;
	setp.ltu.f32 	%p3, %f6, 0f47CE4780;
	@%p3 bra 	$L__BB0_11;
	setp.neu.f32 	%p4, %f6, 0f7F800000;
	@%p4 bra 	$L__BB0_6;
	mov.f32 	%f25, 0f00000000;
	mul.rn.f32 	%f44, %f4, %f25;
	mov.b32 	%r50, 0;
	bra.uni 	$L__BB0_11;
$L__BB0_6:
	mov.b32 	%r4, %f4;
	shl.b32 	%r24, %r4, 8;
	or.b32  	%r5, %r24, -2147483648;
	mov.b64 	%rd28, 0;
	mov.b32 	%r47, 0;
	mov.u64 	%rd26, %rd13;
	mov.u64 	%rd27, %rd1;
$L__BB0_7:
	.pragma "nounroll";
	ld.global.nc.u32 	%r25, [%rd26];
	mad.wide.u32 	%rd15, %r25, %r5, %rd28;
	shr.u64 	%rd28, %rd15, 32;
	st.local.u32 	[%rd27], %rd15;
	add.s32 	%r47, %r47, 1;
	add.s64 	%rd27, %rd27, 4;
	add.s64 	%rd26, %rd26, 4;
	setp.ne.s32 	%p5, %r47, 6;
	@%p5 bra 	$L__BB0_7;
	shr.u32 	%r26, %r4, 23;
	st.local.u32 	[%rd1+24], %rd28;
	and.b32  	%r8, %r26, 31;
	and.b32  	%r27, %r26, 224;
	add.s32 	%r28, %r27, -128;
	shr.u32 	%r29, %r28, 5;
	mul.wide.u32 	%rd16, %r29, 4;
	sub.s64 	%rd9, %rd1, %rd16;
	ld.local.u32 	%r48, [%rd9+24];
	ld.local.u32 	%r49, [%rd9+20];
	setp.eq.s32 	%p6, %r8, 0;
	@%p6 bra 	$L__BB0_10;
	shf.l.wrap.b32 	%r48, %r49, %r48, %r8;
	ld.local.u32 	%r30, [%rd9+16];
	shf.l.wrap.b32 	%r49, %r30, %r49, %r8;
$L__BB0_10:
	shr.u32 	%r31, %r48, 30;
	shf.l.wrap.b32 	%r32, %r49, %r48, 2;
	shl.b32 	%r33, %r49, 2;
	shr.u32 	%r34, %r32, 31;
	add.s32 	%r35, %r34, %r31;
	neg.s32 	%r36, %r35;
	setp.lt.s32 	%p7, %r4, 0;
	selp.b32 	%r50, %r36, %r35, %p7;
	xor.b32  	%r37, %r32, %r4;
	shr.s32 	%r38, %r32, 31;
	xor.b32  	%r39, %r38, %r32;
	xor.b32  	%r40, %r38, %r33;
	cvt.u64.u32 	%rd17, %r39;
	shl.b64 	%rd18, %rd17, 32;
	cvt.u64.u32 	%rd19, %r40;
	or.b64  	%rd20, %rd18, %rd19;
	cvt.rn.f64.s64 	%fd4, %rd20;
	mul.f64 	%fd5, %fd4, 0d3BF921FB54442D19;
	cvt.rn.f32.f64 	%f23, %fd5;
	neg.f32 	%f24, %f23;
	setp.lt.s32 	%p8, %r37, 0;
	selp.f32 	%f44, %f24, %f23, %p8;
$L__BB0_11:
	mul.f32 	%f26, %f44, %f44;
	fma.rn.f32 	%f27, %f26, 0f37CBAC00, 0fBAB607ED;
	fma.rn.f32 	%f28, %f27, %f26, 0f3D2AAABB;
	fma.rn.f32 	%f29, %f28, %f26, 0fBEFFFFFF;
	fma.rn.f32 	%f30, %f29, %f26, 0f3F800000;
	fma.rn.f32 	%f31, %f26, %f44, 0f00000000;
	fma.rn.f32 	%f32, %f26, 0fB94D4153, 0f3C0885E4;
	fma.rn.f32 	%f33, %f32, %f26, 0fBE2AAAA8;
	fma.rn.f32 	%f34, %f33, %f31, %f44;
	and.b32  	%r42, %r50, 1;
	setp.eq.b32 	%p9, %r42, 1;
	selp.f32 	%f35, %f30, %f34, %p9;
	selp.f32 	%f36, %f34, %f30, %p9;
	and.b32  	%r43, %r50, 2;
	setp.eq.s32 	%p10, %r43, 0;
	neg.f32 	%f37, %f35;
	selp.f32 	%f38, %f35, %f37, %p10;
	add.s32 	%r44, %r50, 1;
	and.b32  	%r45, %r44, 2;
	setp.eq.s32 	%p11, %r45, 0;
	neg.f32 	%f39, %f36;
	selp.f32 	%f40, %f36, %f39, %p11;
	mul.wide.u32 	%rd21, %r46, 4;
	add.s64 	%rd22, %rd2, %rd21;
	ld.global.nc.f32 	%f41, [%rd22];
	fma.rn.f32 	%f45, %f41, %f40, %f45;
	fma.rn.f32 	%f46, %f41, %f38, %f46;
	add.s32 	%r46, %r46, 1;
	setp.ne.s32 	%p12, %r46, %r18;
	@%p12 bra 	$L__BB0_3;
$L__BB0_12:
	cvta.to.global.u64 	%rd23, %rd11;
	mul.wide.s32 	%rd24, %r1, 8;
	add.s64 	%rd25, %rd23, %rd24;
	st.global.v2.f32 	[%rd25], {%f45, %f46};
$L__BB0_13:
	ret;

}


// ===== COMPILED SASS (sm_100) =====

	.target	sm_100

	.elftype	@"ET_EXEC"


//--------------------- .note.nv.tkinfo           --------------------------
	.section	.note.nv.tkinfo,"",@"SHT_NOTE"
	.sectionflags	@"SHF_NOTE_NV_TKINFO"
	.tkinfo
        /*0018*/ 	.word	0x00000002
        /*0030*/ 	.string	""
        /*0030*/ 	.string	"ptxas"
        /*0030*/ 	.string	"Cuda compilation tools, release 13.0, V13.0.88"
        /*0030*/ 	.string	"Build cuda_13.0.r13.0/compiler.36424714_0"
        /*0030*/ 	.string	"-arch sm_100 -m 64 "



//--------------------- .note.nv.cuinfo           --------------------------
	.section	.note.nv.cuinfo,"",@"SHT_NOTE"
	.sectionflags	@"SHF_NOTE_NV_CUINFO"
        /*0018*/ 	.short	0x0002
        /*001a*/ 	.short	0x0064
        /*001c*/ 	.short	0x0082
	.zero		2


//--------------------- .nv.info                  --------------------------
	.section	.nv.info,"",@"SHT_CUDA_INFO"
	.align	4


	//----- nvinfo : EIATTR_REGCOUNT
	.align		4
        /*0000*/ 	.byte	0x04, 0x2f
        /*0002*/ 	.short	(.L_2 - .L_1)
	.align		4
.L_1:
        /*0004*/ 	.word	index@(_Z12dft1d_kernelPKfP6float2i)
        /*0008*/ 	.word	0x00000015


	//----- nvinfo : EIATTR_FRAME_SIZE
	.align		4
.L_2:
        /*000c*/ 	.byte	0x04, 0x11
        /*000e*/ 	.short	(.L_4 - .L_3)
	.align		4
.L_3:
        /*0010*/ 	.word	index@($__internal_0_$__cuda_sm20_div_rn_f64_full)
        /*0014*/ 	.word	0x00000020


	//----- nvinfo : EIATTR_FRAME_SIZE
	.align		4
.L_4:
        /*0018*/ 	.byte	0x04, 0x11
        /*001a*/ 	.short	(.L_6 - .L_5)
	.align		4
.L_5:
        /*001c*/ 	.word	index@(_Z12dft1d_kernelPKfP6float2i)
        /*0020*/ 	.word	0x00000020


	//----- nvinfo : EIATTR_MIN_STACK_SIZE
	.align		4
.L_6:
        /*0024*/ 	.byte	0x04, 0x12
        /*0026*/ 	.short	(.L_8 - .L_7)
	.align		4
.L_7:
        /*0028*/ 	.word	index@(_Z12dft1d_kernelPKfP6float2i)
        /*002c*/ 	.word	0x00000020
.L_8:


//--------------------- .nv.compat                --------------------------
	.section	.nv.compat,"",@"SHT_CUDA_COMPAT_INFO"
	.align	4
        /*0000*/ 	.byte	0x02, 0x09, 0x00, 0x00, 0x02, 0x02, 0x01, 0x00, 0x02, 0x05, 0x05, 0x00, 0x03, 0x07, 0x01, 0x01
        /*0010*/ 	.byte	0x02, 0x03, 0x00, 0x00, 0x02, 0x06, 0x01, 0x00, 0x04, 0x0b, 0x08, 0x00, 0x01, 0x00, 0x00, 0x00
        /*0020*/ 	.byte	0x00, 0x00, 0x00, 0x00


//--------------------- .nv.info._Z12dft1d_kernelPKfP6float2i --------------------------
	.section	.nv.info._Z12dft1d_kernelPKfP6float2i,"",@"SHT_CUDA_INFO"
	.sectionflags	@""
	.align	4


	//----- nvinfo : EIATTR_CUDA_API_VERSION
	.align		4
        /*0000*/ 	.byte	0x04, 0x37
        /*0002*/ 	.short	(.L_10 - .L_9)
.L_9:
        /*0004*/ 	.word	0x00000082


	//----- nvinfo : EIATTR_KPARAM_INFO
	.align		4
.L_10:
        /*0008*/ 	.byte	0x04, 0x17
        /*000a*/ 	.short	(.L_12 - .L_11)
.L_11:
        /*000c*/ 	.word	0x00000000
        /*0010*/ 	.short	0x0002
        /*0012*/ 	.short	0x0010
        /*0014*/ 	.byte	0x00, 0xf0, 0x11, 0x00


	//----- nvinfo : EIATTR_KPARAM_INFO
	.align		4
.L_12:
        /*0018*/ 	.byte	0x04, 0x17
        /*001a*/ 	.short	(.L_14 - .L_13)
.L_13:
        /*001c*/ 	.word	0x00000000
        /*0020*/ 	.short	0x0001
        /*0022*/ 	.short	0x0008
        /*0024*/ 	.byte	0x00, 0xf5, 0x21, 0x00


	//----- nvinfo : EIATTR_KPARAM_INFO
	.align		4
.L_14:
        /*0028*/ 	.byte	0x04, 0x17
        /*002a*/ 	.short	(.L_16 - .L_15)
.L_15:
        /*002c*/ 	.word	0x00000000
        /*0030*/ 	.short	0x0000
        /*0032*/ 	.short	0x0000
        /*0034*/ 	.byte	0x00, 0xf5, 0x21, 0x00


	//----- nvinfo : EIATTR_SPARSE_MMA_MASK
	.align		4
.L_16:
        /*0038*/ 	.byte	0x03, 0x50
        /*003a*/ 	.short	0x0000


	//----- nvinfo : EIATTR_MAXREG_COUNT
	.align		4
        /*003c*/ 	.byte	0x03, 0x1b
        /*003e*/ 	.short	0x00ff


	//----- nvinfo : EIATTR_MERCURY_ISA_VERSION
	.align		4
        /*0040*/ 	.byte	0x03, 0x5f
        /*0042*/ 	.short	0x0101


	//----- nvinfo : EIATTR_VRC_CTA_INIT_COUNT
	.align		4
        /*0044*/ 	.byte	0x02, 0x4a
	.zero		1
	.zero		1


	//----- nvinfo : EIATTR_EXIT_INSTR_OFFSETS
	.align		4
        /*0048*/ 	.byte	0x04, 0x1c
        /*004a*/ 	.short	(.L_18 - .L_17)


	//   ....[0]....
.L_17:
        /*004c*/ 	.word	0x00000080


	//   ....[1]....
        /*0050*/ 	.word	0x00000890


	//----- nvinfo : EIATTR_CRS_STACK_SIZE
	.align		4
.L_18:
        /*0054*/ 	.byte	0x04, 0x1e
        /*0056*/ 	.short	(.L_20 - .L_19)
.L_19:
        /*0058*/ 	.word	0x00000000


	//----- nvinfo : EIATTR_CBANK_PARAM_SIZE
	.align		4
.L_20:
        /*005c*/ 	.byte	0x03, 0x19
        /*005e*/ 	.short	0x0014


	//----- nvinfo : EIATTR_PARAM_CBANK
	.align		4
        /*0060*/ 	.byte	0x04, 0x0a
        /*0062*/ 	.short	(.L_22 - .L_21)
	.align		4
.L_21:
        /*0064*/ 	.word	index@(.nv.constant0._Z12dft1d_kernelPKfP6float2i)
        /*0068*/ 	.short	0x0380
        /*006a*/ 	.short	0x0014


	//----- nvinfo : EIATTR_SW_WAR
	.align		4
.L_22:
        /*006c*/ 	.byte	0x04, 0x36
        /*006e*/ 	.short	(.L_24 - .L_23)
.L_23:
        /*0070*/ 	.word	0x00000008
.L_24:


//--------------------- .nv.callgraph             --------------------------
	.section	.nv.callgraph,"",@"SHT_CUDA_CALLGRAPH"
	.align	4
	.sectionentsize	8
	.align		4
        /*0000*/ 	.word	0x00000000
	.align		4
        /*0004*/ 	.word	0xffffffff
	.align		4
        /*0008*/ 	.word	0x00000000
	.align		4
        /*000c*/ 	.word	0xfffffffe
	.align		4
        /*0010*/ 	.word	0x00000000
	.align		4
        /*0014*/ 	.word	0xfffffffd
	.align		4
        /*0018*/ 	.word	0x00000000
	.align		4
        /*001c*/ 	.word	0xfffffffc


//--------------------- .nv.constant4             --------------------------
	.section	.nv.constant4,"a",@progbits
	.align	8
	.align		8
.nv.constant4:
        /*0000*/ 	.dword	__cudart_i2opi_f


//--------------------- .text._Z12dft1d_kernelPKfP6float2i --------------------------
	.section	.text._Z12dft1d_kernelPKfP6float2i,"ax",@progbits
	.align	128
        .global         _Z12dft1d_kernelPKfP6float2i
        .type           _Z12dft1d_kernelPKfP6float2i,@function
        .size           _Z12dft1d_kernelPKfP6float2i,(.L_x_10 - _Z12dft1d_kernelPKfP6float2i)
        .other          _Z12dft1d_kernelPKfP6float2i,@"STO_CUDA_ENTRY STV_DEFAULT"
_Z12dft1d_kernelPKfP6float2i:
.text._Z12dft1d_kernelPKfP6float2i:
[----:B------:R-:W0:Y:S01]  /*0000*/  LDC R1, c[0x0][0x37c] ;  /* 0x0000df00ff017b82 */ /* 0x000e220000000800 */
[----:B------:R-:W1:Y:S07]  /*0010*/  S2R R0, SR_TID.X ;  /* 0x0000000000007919 */ /* 0x000e6e0000002100 */
[----:B------:R-:W1:Y:S01]  /*0020*/  S2UR UR4, SR_CTAID.X ;  /* 0x00000000000479c3 */ /* 0x000e620000002500 */
[----:B------:R-:W2:Y:S01]  /*0030*/  LDCU UR10, c[0x0][0x390] ;  /* 0x00007200ff0a77ac */ /* 0x000ea20008000800 */
[----:B0-----:R-:W-:-:S06]  /*0040*/  VIADD R1, R1, 0xffffffe0 ;  /* 0xffffffe001017836 */ /* 0x001fcc0000000000 */
[----:B------:R-:W1:Y:S02]  /*0050*/  LDC R5, c[0x0][0x360] ;  /* 0x0000d800ff057b82 */ /* 0x000e640000000800 */
[----:B-1----:R-:W-:-:S05]  /*0060*/  IMAD R5, R5, UR4, R0 ;  /* 0x0000000405057c24 */ /* 0x002fca000f8e0200 */
[----:B--2---:R-:W-:-:S13]  /*0070*/  ISETP.GE.AND P0, PT, R5, UR10, PT ;  /* 0x0000000a05007c0c */ /* 0x004fda000bf06270 */
[----:B------:R-:W-:Y:S05]  /*0080*/  @P0 EXIT ;  /* 0x000000000000094d */ /* 0x000fea0003800000 */
[----:B------:R-:W-:Y:S01]  /*0090*/  UISETP.GE.AND UP0, UPT, UR10, 0x1, UPT ;  /* 0x000000010a00788c */ /* 0x000fe2000bf06270 */
[----:B------:R-:W-:Y:S01]  /*00a0*/  CS2R R10, SRZ ;  /* 0x00000000000a7805 */ /* 0x000fe2000001ff00 */
[----:B------:R-:W0:Y:S07]  /*00b0*/  LDCU.64 UR6, c[0x0][0x358] ;  /* 0x00006b00ff0677ac */ /* 0x000e2e0008000a00 */
[----:B------:R-:W-:Y:S05]  /*00c0*/  BRA.U !UP0, `(.L_x_0) ;  /* 0x0000000508e47547 */ /* 0x000fea000b800000 */
[----:B------:R-:W1:Y:S01]  /*00d0*/  I2F.F64.U32 R6, UR10 ;  /* 0x0000000a00067d12 */ /* 0x000e620008201800 */
[----:B------:R-:W-:Y:S01]  /*00e0*/  IMAD.MOV.U32 R2, RZ, RZ, 0x1 ;  /* 0x00000001ff027424 */ /* 0x000fe200078e00ff */
[----:B------:R-:W-:Y:S01]  /*00f0*/  UMOV UR4, 0x54442d18 ;  /* 0x54442d1800047882 */ /* 0x000fe20000000000 */
[----:B------:R-:W-:-:S05]  /*0100*/  UMOV UR5, 0x401921fb ;  /* 0x401921fb00057882 */ /* 0x000fca0000000000 */
[----:B-1----:R-:W1:Y:S02]  /*0110*/  MUFU.RCP64H R3, R7 ;  /* 0x0000000700037308 */ /* 0x002e640000001800 */
[----:B-1----:R-:W-:-:S08]  /*0120*/  DFMA R8, -R6, R2, 1 ;  /* 0x3ff000000608742b */ /* 0x002fd00000000102 */
[----:B------:R-:W-:-:S08]  /*0130*/  DFMA R8, R8, R8, R8 ;  /* 0x000000080808722b */ /* 0x000fd00000000008 */
[----:B------:R-:W-:-:S08]  /*0140*/  DFMA R8, R2, R8, R2 ;  /* 0x000000080208722b */ /* 0x000fd00000000002 */
[----:B------:R-:W-:-:S08]  /*0150*/  DFMA R2, -R6, R8, 1 ;  /* 0x3ff000000602742b */ /* 0x000fd00000000108 */
[----:B------:R-:W-:-:S08]  /*0160*/  DFMA R2, R8, R2, R8 ;  /* 0x000000020802722b */ /* 0x000fd00000000008 */
[----:B------:R-:W-:-:S08]  /*0170*/  DMUL R8, R2, -UR4 ;  /* 0x8000000402087c28 */ /* 0x000fd00008000000 */
[----:B------:R-:W-:-:S08]  /*0180*/  DFMA R10, -R6, R8, -UR4 ;  /* 0x80000004060a7e2b */ /* 0x000fd00008000108 */
[----:B------:R-:W-:-:S10]  /*0190*/  DFMA R2, R2, R10, R8 ;  /* 0x0000000a0202722b */ /* 0x000fd40000000008 */
[----:B------:R-:W-:-:S05]  /*01a0*/  FFMA R0, RZ, R7, R3 ;  /* 0x00000007ff007223 */ /* 0x000fca0000000003 */
[----:B------:R-:W-:-:S13]  /*01b0*/  FSETP.GT.AND P0, PT, |R0|, 1.469367938527859385e-39, PT ;  /* 0x001000000000780b */ /* 0x000fda0003f04200 */
[----:B------:R-:W-:Y:S05]  /*01c0*/  @P0 BRA `(.L_x_1) ;  /* 0x0000000000100947 */ /* 0x000fea0003800000 */
[----:B------:R-:W-:-:S07]  /*01d0*/  MOV R0, 0x1f0 ;  /* 0x000001f000007802 */ /* 0x000fce0000000f00 */
[----:B0-----:R-:W-:Y:S05]  /*01e0*/  CALL.REL.NOINC `($__internal_0_$__cuda_sm20_div_rn_f64_full) ;  /* 0x0000000400ac7944 */ /* 0x001fea0003c00000 */
[----:B------:R-:W-:Y:S02]  /*01f0*/  IMAD.MOV.U32 R2, RZ, RZ, R12 ;  /* 0x000000ffff027224 */ /* 0x000fe400078e000c */
[----:B------:R-:W-:-:S07]  /*0200*/  IMAD.MOV.U32 R3, RZ, RZ, R13 ;  /* 0x000000ffff037224 */ /* 0x000fce00078e000d */
.L_x_1:
[----:B------:R-:W1:Y:S01]  /*0210*/  F2F.F32.F64 R12, R2 ;  /* 0x00000002000c7310 */ /* 0x000e620000301000 */
[----:B------:R-:W-:Y:S01]  /*0220*/  I2FP.F32.S32 R9, R5 ;  /* 0x0000000500097245 */ /* 0x000fe20000201400 */
[----:B------:R-:W-:Y:S01]  /*0230*/  IMAD.MOV.U32 R7, RZ, RZ, RZ ;  /* 0x000000ffff077224 */ /* 0x000fe200078e00ff */
[----:B------:R-:W-:-:S03]  /*0240*/  CS2R R10, SRZ ;  /* 0x00000000000a7805 */ /* 0x000fc6000001ff00 */
[----:B-1----:R-:W-:-:S07]  /*0250*/  FMUL R12, R12, R9 ;  /* 0x000000090c0c7220 */ /* 0x002fce0000400000 */
.L_x_5:
[----:B------:R-:W-:Y:S01]  /*0260*/  I2FP.F32.U32 R13, R7 ;  /* 0x00000007000d7245 */ /* 0x000fe20000201000 */
[----:B------:R-:W-:Y:S04]  /*0270*/  BSSY.RECONVERGENT B0, `(.L_x_2) ;  /* 0x0000041000007945 */ /* 0x000fe80003800200 */
[----:B------:R-:W-:-:S04]  /*0280*/  FMUL R13, R12, R13 ;  /* 0x0000000d0c0d7220 */ /* 0x000fc80000400000 */
[C---:B------:R-:W-:Y:S01]  /*0290*/  FMUL R2, R13.reuse, 0.63661974668502807617 ;  /* 0x3f22f9830d027820 */ /* 0x040fe20000400000 */
[----:B------:R-:W-:-:S05]  /*02a0*/  FSETP.GE.AND P0, PT, |R13|, 105615, PT ;  /* 0x47ce47800d00780b */ /* 0x000fca0003f06200 */
[----:B------:R-:W1:Y:S02]  /*02b0*/  F2I.NTZ R2, R2 ;  /* 0x0000000200027305 */ /* 0x000e640000203100 */
[----:B-1----:R-:W-:-:S05]  /*02c0*/  I2FP.F32.S32 R0, R2 ;  /* 0x0000000200007245 */ /* 0x002fca0000201400 */
[----:B------:R-:W-:-:S04]  /*02d0*/  FFMA R3, R0, -1.5707962512969970703, R13 ;  /* 0xbfc90fda00037823 */ /* 0x000fc8000000000d */
[----:B------:R-:W-:-:S04]  /*02e0*/  FFMA R3, R0, -7.5497894158615963534e-08, R3 ;  /* 0xb3a2216800037823 */ /* 0x000fc80000000003 */
[----:B------:R-:W-:Y:S01]  /*02f0*/  FFMA R0, R0, -5.3903029534742383927e-15, R3 ;  /* 0xa7c234c500007823 */ /* 0x000fe20000000003 */
[----:B------:R-:W-:Y:S06]  /*0300*/  @!P0 BRA `(.L_x_3) ;  /* 0x0000000000dc8947 */ /* 0x000fec0003800000 */
[----:B------:R-:W-:-:S13]  /*0310*/  FSETP.NEU.AND P0, PT, |R13|, +INF , PT ;  /* 0x7f8000000d00780b */ /* 0x000fda0003f0d200 */
[----:B------:R-:W-:Y:S01]  /*0320*/  @!P0 FMUL R0, RZ, R13 ;  /* 0x0000000dff008220 */ /* 0x000fe20000400000 */
[----:B------:R-:W-:Y:S01]  /*0330*/  @!P0 IMAD.MOV.U32 R2, RZ, RZ, RZ ;  /* 0x000000ffff028224 */ /* 0x000fe200078e00ff */
[----:B------:R-:W-:Y:S06]  /*0340*/  @!P0 BRA `(.L_x_3) ;  /* 0x0000000000cc8947 */ /* 0x000fec0003800000 */
[----:B------:R-:W-:Y:S01]  /*0350*/  IMAD.SHL.U32 R2, R13, 0x100, RZ ;  /* 0x000001000d027824 */ /* 0x000fe200078e00ff */
[----:B------:R-:W1:Y:S01]  /*0360*/  LDCU.64 UR8, c[0x4][URZ] ;  /* 0x01000000ff0877ac */ /* 0x000e620008000a00 */
[----:B------:R-:W-:Y:S02]  /*0370*/  IMAD.MOV.U32 R6, RZ, RZ, RZ ;  /* 0x000000ffff067224 */ /* 0x000fe400078e00ff */
[----:B------:R-:W-:Y:S01]  /*0380*/  IMAD.MOV.U32 R0, RZ, RZ, R1 ;  /* 0x000000ffff007224 */ /* 0x000fe200078e0001 */
[----:B------:R-:W-:Y:S01]  /*0390*/  LOP3.LUT R17, R2, 0x80000000, RZ, 0xfc, !PT ;  /* 0x8000000002117812 */ /* 0x000fe200078efcff */
[----:B------:R-:W-:Y:S01]  /*03a0*/  UMOV UR5, URZ ;  /* 0x000000ff00057c82 */ /* 0x000fe20008000000 */
[----:B------:R-:W-:-:S05]  /*03b0*/  UMOV UR4, URZ ;  /* 0x000000ff00047c82 */ /* 0x000fca0008000000 */
.L_x_4:
[----:B-1----:R-:W-:Y:S02]  /*03c0*/  IMAD.U32 R8, RZ, RZ, UR8 ;  /* 0x00000008ff087e24 */ /* 0x002fe4000f8e00ff */
[----:B------:R-:W-:-:S05]  /*03d0*/  IMAD.U32 R9, RZ, RZ, UR9 ;  /* 0x00000009ff097e24 */ /* 0x000fca000f8e00ff */
[----:B0-----:R-:W2:Y:S01]  /*03e0*/  LDG.E.CONSTANT R2, desc[UR6][R8.64] ;  /* 0x0000000608027981 */ /* 0x001ea2000c1e9900 */
[----:B------:R-:W-:Y:S02]  /*03f0*/  UIADD3 UR8, UP0, UPT, UR8, 0x4, URZ ;  /* 0x0000000408087890 */ /* 0x000fe4000ff1e0ff */
[----:B------:R-:W-:Y:S02]  /*0400*/  UIADD3 UR4, UPT, UPT, UR4, 0x1, URZ ;  /* 0x0000000104047890 */ /* 0x000fe4000fffe0ff */
[----:B------:R-:W-:Y:S02]  /*0410*/  UIADD3.X UR9, UPT, UPT, URZ, UR9, URZ, UP0, !UPT ;  /* 0x00000009ff097290 */ /* 0x000fe400087fe4ff */
[----:B------:R-:W-:Y:S01]  /*0420*/  UISETP.NE.AND UP0, UPT, UR4, 0x6, UPT ;  /* 0x000000060400788c */ /* 0x000fe2000bf05270 */
[----:B--2---:R-:W-:-:S03]  /*0430*/  IMAD.WIDE.U32 R2, R2, R17, RZ ;  /* 0x0000001102027225 */ /* 0x004fc600078e00ff */
[----:B------:R-:W-:-:S04]  /*0440*/  IADD3 R15, P0, PT, R2, R6, RZ ;  /* 0x00000006020f7210 */ /* 0x000fc80007f1e0ff */
[----:B------:R-:W-:Y:S01]  /*0450*/  IADD3.X R6, PT, PT, R3, UR5, RZ, P0, !PT ;  /* 0x0000000503067c10 */ /* 0x000fe200087fe4ff */
[----:B------:R0:W-:Y:S02]  /*0460*/  STL [R0], R15 ;  /* 0x0000000f00007387 */ /* 0x0001e40000100800 */
[----:B0-----:R-:W-:Y:S01]  /*0470*/  VIADD R0, R0, 0x4 ;  /* 0x0000000400007836 */ /* 0x001fe20000000000 */
[----:B------:R-:W-:Y:S06]  /*0480*/  BRA.U UP0, `(.L_x_4) ;  /* 0xfffffffd00cc7547 */ /* 0x000fec000b83ffff */
[----:B------:R-:W-:Y:S01]  /*0490*/  SHF.R.U32.HI R4, RZ, 0x17, R13 ;  /* 0x00000017ff047819 */ /* 0x000fe2000001160d */
[----:B------:R1:W-:Y:S03]  /*04a0*/  STL [R1+0x18], R6 ;  /* 0x0000180601007387 */ /* 0x0003e60000100800 */
[C---:B------:R-:W-:Y:S02]  /*04b0*/  LOP3.LUT R0, R4.reuse, 0xe0, RZ, 0xc0, !PT ;  /* 0x000000e004007812 */ /* 0x040fe400078ec0ff */
[----:B------:R-:W-:-:S03]  /*04c0*/  LOP3.LUT P0, RZ, R4, 0x1f, RZ, 0xc0, !PT ;  /* 0x0000001f04ff7812 */ /* 0x000fc6000780c0ff */
[----:B------:R-:W-:-:S05]  /*04d0*/  VIADD R0, R0, 0xffffff80 ;  /* 0xffffff8000007836 */ /* 0x000fca0000000000 */
[----:B------:R-:W-:-:S05]  /*04e0*/  SHF.R.U32.HI R0, RZ, 0x5, R0 ;  /* 0x00000005ff007819 */ /* 0x000fca0000011600 */
[----:B------:R-:W-:-:S05]  /*04f0*/  IMAD R14, R0, -0x4, R1 ;  /* 0xfffffffc000e7824 */ /* 0x000fca00078e0201 */
[----:B------:R-:W2:Y:S04]  /*0500*/  LDL R0, [R14+0x18] ;  /* 0x000018000e007983 */ /* 0x000ea80000100800 */
[----:B------:R-:W2:Y:S04]  /*0510*/  LDL R3, [R14+0x14] ;  /* 0x000014000e037983 */ /* 0x000ea80000100800 */
[----:B------:R-:W3:Y:S01]  /*0520*/  @P0 LDL R2, [R14+0x10] ;  /* 0x000010000e020983 */ /* 0x000ee20000100800 */
[----:B------:R-:W-:Y:S01]  /*0530*/  LOP3.LUT R4, R4, 0x1f, RZ, 0xc0, !PT ;  /* 0x0000001f04047812 */ /* 0x000fe200078ec0ff */
[----:B------:R-:W-:Y:S01]  /*0540*/  UMOV UR4, 0x54442d19 ;  /* 0x54442d1900047882 */ /* 0x000fe20000000000 */
[----:B------:R-:W-:-:S02]  /*0550*/  UMOV UR5, 0x3bf921fb ;  /* 0x3bf921fb00057882 */ /* 0x000fc40000000000 */
[-C--:B--2---:R-:W-:Y:S02]  /*0560*/  @P0 SHF.L.W.U32.HI R0, R3, R4.reuse, R0 ;  /* 0x0000000403000219 */ /* 0x084fe40000010e00 */
[----:B---3--:R-:W-:Y:S02]  /*0570*/  @P0 SHF.L.W.U32.HI R3, R2, R4, R3 ;  /* 0x0000000402030219 */ /* 0x008fe40000010e03 */
[----:B------:R-:W-:Y:S02]  /*0580*/  ISETP.GE.AND P0, PT, R13, RZ, PT ;  /* 0x000000ff0d00720c */ /* 0x000fe40003f06270 */
[C---:B------:R-:W-:Y:S01]  /*0590*/  SHF.L.W.U32.HI R2, R3.reuse, 0x2, R0 ;  /* 0x0000000203027819 */ /* 0x040fe20000010e00 */
[----:B------:R-:W-:-:S03]  /*05a0*/  IMAD.SHL.U32 R3, R3, 0x4, RZ ;  /* 0x0000000403037824 */ /* 0x000fc600078e00ff */
[----:B------:R-:W-:Y:S02]  /*05b0*/  SHF.R.S32.HI R4, RZ, 0x1f, R2 ;  /* 0x0000001fff047819 */ /* 0x000fe40000011402 */
[----:B------:R-:W-:Y:S02]  /*05c0*/  LOP3.LUT R13, R2, R13, RZ, 0x3c, !PT ;  /* 0x0000000d020d7212 */ /* 0x000fe400078e3cff */
[C---:B------:R-:W-:Y:S02]  /*05d0*/  LOP3.LUT R8, R4.reuse, R3, RZ, 0x3c, !PT ;  /* 0x0000000304087212 */ /* 0x040fe400078e3cff */
[----:B------:R-:W-:Y:S02]  /*05e0*/  LOP3.LUT R9, R4, R2, RZ, 0x3c, !PT ;  /* 0x0000000204097212 */ /* 0x000fe400078e3cff */
[----:B------:R-:W-:Y:S02]  /*05f0*/  SHF.R.U32.HI R3, RZ, 0x1e, R0 ;  /* 0x0000001eff037819 */ /* 0x000fe40000011600 */
[----:B------:R-:W-:-:S02]  /*0600*/  ISETP.GE.AND P1, PT, R13, RZ, PT ;  /* 0x000000ff0d00720c */ /* 0x000fc40003f26270 */
[----:B------:R-:W0:Y:S01]  /*0610*/  I2F.F64.S64 R8, R8 ;  /* 0x0000000800087312 */ /* 0x000e220000301c00 */
[----:B------:R-:W-:-:S05]  /*0620*/  LEA.HI R2, R2, R3, RZ, 0x1 ;  /* 0x0000000302027211 */ /* 0x000fca00078f08ff */
[----:B------:R-:W-:-:S04]  /*0630*/  IMAD.MOV R0, RZ, RZ, -R2 ;  /* 0x000000ffff007224 */ /* 0x000fc800078e0a02 */
[----:B------:R-:W-:Y:S01]  /*0640*/  @!P0 IMAD.MOV.U32 R2, RZ, RZ, R0 ;  /* 0x000000ffff028224 */ /* 0x000fe200078e0000 */
[----:B0-----:R-:W-:-:S10]  /*0650*/  DMUL R14, R8, UR4 ;  /* 0x00000004080e7c28 */ /* 0x001fd40008000000 */
[----:B------:R-:W0:Y:S02]  /*0660*/  F2F.F32.F64 R14, R14 ;  /* 0x0000000e000e7310 */ /* 0x000e240000301000 */
[----:B01----:R-:W-:-:S07]  /*0670*/  FSEL R0, -R14, R14, !P1 ;  /* 0x0000000e0e007208 */ /* 0x003fce0004800100 */
.L_x_3:
[----:B0-----:R-:W-:Y:S05]  /*0680*/  BSYNC.RECONVERGENT B0 ;  /* 0x0000000000007941 */ /* 0x001fea0003800200 */
.L_x_2:
[----:B------:R-:W0:Y:S01]  /*0690*/  LDC.64 R8, c[0x0][0x380] ;  /* 0x0000e000ff087b82 */ /* 0x000e220000000a00 */
[----:B------:R-:W-:Y:S02]  /*06a0*/  IMAD.MOV.U32 R4, RZ, RZ, 0x37cbac00 ;  /* 0x37cbac00ff047424 */ /* 0x000fe400078e00ff */
[----:B------:R-:W-:Y:S01]  /*06b0*/  FMUL R3, R0, R0 ;  /* 0x0000000000037220 */ /* 0x000fe20000400000 */
[----:B------:R-:W-:Y:S01]  /*06c0*/  IMAD.MOV.U32 R6, RZ, RZ, 0x394d4153 ;  /* 0x394d4153ff067424 */ /* 0x000fe200078e00ff */
[----:B------:R-:W1:Y:S01]  /*06d0*/  LDCU UR4, c[0x0][0x390] ;  /* 0x00007200ff0477ac */ /* 0x000e620008000800 */
[----:B0-----:R-:W-:-:S06]  /*06e0*/  IMAD.WIDE.U32 R8, R7, 0x4, R8 ;  /* 0x0000000407087825 */ /* 0x001fcc00078e0008 */
[----:B------:R0:W2:Y:S01]  /*06f0*/  LDG.E.CONSTANT R8, desc[UR6][R8.64] ;  /* 0x0000000608087981 */ /* 0x0000a2000c1e9900 */
[C---:B------:R-:W-:Y:S01]  /*0700*/  FFMA R4, R3.reuse, R4, -0.0013887860113754868507 ;  /* 0xbab607ed03047423 */ /* 0x040fe20000000004 */
[C---:B------:R-:W-:Y:S01]  /*0710*/  FFMA R6, R3.reuse, -R6, 0.0083327032625675201416 ;  /* 0x3c0885e403067423 */ /* 0x040fe20000000806 */
[----:B------:R-:W-:Y:S01]  /*0720*/  FFMA R13, R3, R0, RZ ;  /* 0x00000000030d7223 */ /* 0x000fe200000000ff */
[----:B------:R-:W-:Y:S02]  /*0730*/  VIADD R7, R7, 0x1 ;  /* 0x0000000107077836 */ /* 0x000fe40000000000 */
[C---:B------:R-:W-:Y:S01]  /*0740*/  FFMA R4, R3.reuse, R4, 0.041666727513074874878 ;  /* 0x3d2aaabb03047423 */ /* 0x040fe20000000004 */
[C---:B------:R-:W-:Y:S01]  /*0750*/  FFMA R6, R3.reuse, R6, -0.16666662693023681641 ;  /* 0xbe2aaaa803067423 */ /* 0x040fe20000000006 */
[C---:B------:R-:W-:Y:S02]  /*0760*/  LOP3.LUT P0, RZ, R2.reuse, 0x2, RZ, 0xc0, !PT ;  /* 0x0000000202ff7812 */ /* 0x040fe4000780c0ff */
[----:B------:R-:W-:Y:S01]  /*0770*/  FFMA R4, R3, R4, -0.4999999701976776123 ;  /* 0xbeffffff03047423 */ /* 0x000fe20000000004 */
[C---:B0-----:R-:W-:Y:S01]  /*0780*/  LOP3.LUT R9, R2.reuse, 0x1, RZ, 0xc0, !PT ;  /* 0x0000000102097812 */ /* 0x041fe200078ec0ff */
[----:B------:R-:W-:Y:S01]  /*0790*/  FFMA R13, R13, R6, R0 ;  /* 0x000000060d0d7223 */ /* 0x000fe20000000000 */
[----:B------:R-:W-:-:S02]  /*07a0*/  VIADD R0, R2, 0x1 ;  /* 0x0000000102007836 */ /* 0x000fc40000000000 */
[----:B------:R-:W-:Y:S01]  /*07b0*/  FFMA R4, R3, R4, 1 ;  /* 0x3f80000003047423 */ /* 0x000fe20000000004 */
[----:B------:R-:W-:Y:S02]  /*07c0*/  ISETP.NE.U32.AND P2, PT, R9, 0x1, PT ;  /* 0x000000010900780c */ /* 0x000fe40003f45070 */
[----:B------:R-:W-:Y:S02]  /*07d0*/  LOP3.LUT P1, RZ, R0, 0x2, RZ, 0xc0, !PT ;  /* 0x0000000200ff7812 */ /* 0x000fe4000782c0ff */
[----:B------:R-:W-:Y:S02]  /*07e0*/  FSEL R0, R13, R4, !P2 ;  /* 0x000000040d007208 */ /* 0x000fe40005000000 */
[----:B------:R-:W-:Y:S02]  /*07f0*/  FSEL R4, R4, R13, !P2 ;  /* 0x0000000d04047208 */ /* 0x000fe40005000000 */
[----:B-1----:R-:W-:Y:S02]  /*0800*/  ISETP.NE.AND P2, PT, R7, UR4, PT ;  /* 0x0000000407007c0c */ /* 0x002fe4000bf45270 */
[----:B------:R-:W-:-:S02]  /*0810*/  FSEL R3, R0, -R0, !P1 ;  /* 0x8000000000037208 */ /* 0x000fc40004800000 */
[----:B------:R-:W-:-:S03]  /*0820*/  FSEL R4, R4, -R4, !P0 ;  /* 0x8000000404047208 */ /* 0x000fc60004000000 */
[-C--:B--2---:R-:W-:Y:S02]  /*0830*/  FFMA R10, R3, R8.reuse, R10 ;  /* 0x00000008030a7223 */ /* 0x084fe4000000000a */
[----:B------:R-:W-:-:S04]  /*0840*/  FFMA R11, R4, R8, R11 ;  /* 0x00000008040b7223 */ /* 0x000fc8000000000b */
[----:B------:R-:W-:Y:S05]  /*0850*/  @P2 BRA `(.L_x_5) ;  /* 0xfffffff800802947 */ /* 0x000fea000383ffff */
.L_x_0:
[----:B------:R-:W1:Y:S02]  /*0860*/  LDC.64 R2, c[0x0][0x388] ;  /* 0x0000e200ff027b82 */ /* 0x000e640000000a00 */
[----:B-1----:R-:W-:-:S05]  /*0870*/  IMAD.WIDE R2, R5, 0x8, R2 ;  /* 0x0000000805027825 */ /* 0x002fca00078e0202 */
[----:B0-----:R-:W-:Y:S01]  /*0880*/  STG.E.64 desc[UR6][R2.64], R10 ;  /* 0x0000000a02007986 */ /* 0x001fe2000c101b06 */
[----:B------:R-:W-:Y:S05]  /*0890*/  EXIT ;  /* 0x000000000000794d */ /* 0x000fea0003800000 */
        .weak           $__internal_0_$__cuda_sm20_div_rn_f64_full
        .type           $__internal_0_$__cuda_sm20_div_rn_f64_full,@function
        .size           $__internal_0_$__cuda_sm20_div_rn_f64_full,(.L_x_10 - $__internal_0_$__cuda_sm20_div_rn_f64_full)
$__internal_0_$__cuda_sm20_div_rn_f64_full:
[C---:B------:R-:W-:Y:S01]  /*08a0*/  FSETP.GEU.AND P0, PT, |R7|.reuse, 1.469367938527859385e-39, PT ;  /* 0x001000000700780b */ /* 0x040fe20003f0e200 */
[----:B------:R-:W-:Y:S01]  /*08b0*/  IMAD.MOV.U32 R8, RZ, RZ, 0x1 ;  /* 0x00000001ff087424 */ /* 0x000fe200078e00ff */
[C---:B------:R-:W-:Y:S01]  /*08c0*/  LOP3.LUT R2, R7.reuse, 0x800fffff, RZ, 0xc0, !PT ;  /* 0x800fffff07027812 */ /* 0x040fe200078ec0ff */
[----:B------:R-:W-:Y:S01]  /*08d0*/  IMAD.MOV.U32 R4, RZ, RZ, 0x1ca00000 ;  /* 0x1ca00000ff047424 */ /* 0x000fe200078e00ff */
[----:B------:R-:W-:Y:S01]  /*08e0*/  LOP3.LUT R14, R7, 0x7ff00000, RZ, 0xc0, !PT ;  /* 0x7ff00000070e7812 */ /* 0x000fe200078ec0ff */
[----:B------:R-:W-:Y:S01]  /*08f0*/  IMAD.MOV.U32 R17, RZ, RZ, 0x40100000 ;  /* 0x40100000ff117424 */ /* 0x000fe200078e00ff */
[----:B------:R-:W-:Y:S01]  /*0900*/  LOP3.LUT R3, R2, 0x3ff00000, RZ, 0xfc, !PT ;  /* 0x3ff0000002037812 */ /* 0x000fe200078efcff */
[----:B------:R-:W-:Y:S01]  /*0910*/  IMAD.MOV.U32 R2, RZ, RZ, R6 ;  /* 0x000000ffff027224 */ /* 0x000fe200078e0006 */
[----:B------:R-:W-:Y:S01]  /*0920*/  ISETP.LE.U32.AND P1, PT, R14, 0x40100000, PT ;  /* 0x401000000e00780c */ /* 0x000fe20003f23070 */
[----:B------:R-:W-:Y:S02]  /*0930*/  IMAD.MOV.U32 R16, RZ, RZ, R14 ;  /* 0x000000ffff107224 */ /* 0x000fe400078e000e */
[----:B------:R-:W-:Y:S01]  /*0940*/  VIADD R18, R17, 0xffffffff ;  /* 0xffffffff11127836 */ /* 0x000fe20000000000 */
[----:B------:R-:W-:Y:S01]  /*0950*/  SEL R12, R4, 0x63400000, !P1 ;  /* 0x63400000040c7807 */ /* 0x000fe20004800000 */
[----:B------:R-:W-:-:S06]  /*0960*/  @!P0 DMUL R2, R6, 8.98846567431157953865e+307 ;  /* 0x7fe0000006028828 */ /* 0x000fcc0000000000 */
[----:B------:R-:W0:Y:S04]  /*0970*/  MUFU.RCP64H R9, R3 ;  /* 0x0000000300097308 */ /* 0x000e280000001800 */
[----:B------:R-:W-:Y:S02]  /*0980*/  @!P0 LOP3.LUT R16, R3, 0x7ff00000, RZ, 0xc0, !PT ;  /* 0x7ff0000003108812 */ /* 0x000fe400078ec0ff */
[----:B------:R-:W-:-:S03]  /*0990*/  ISETP.GT.U32.AND P0, PT, R18, 0x7feffffe, PT ;  /* 0x7feffffe1200780c */ /* 0x000fc60003f04070 */
[----:B------:R-:W-:-:S05]  /*09a0*/  VIADD R18, R16, 0xffffffff ;  /* 0xffffffff10127836 */ /* 0x000fca0000000000 */
[----:B------:R-:W-:Y:S01]  /*09b0*/  ISETP.GT.U32.OR P0, PT, R18, 0x7feffffe, P0 ;  /* 0x7feffffe1200780c */ /* 0x000fe20000704470 */
[----:B0-----:R-:W-:-:S08]  /*09c0*/  DFMA R10, R8, -R2, 1 ;  /* 0x3ff00000080a742b */ /* 0x001fd00000000802 */
[----:B------:R-:W-:-:S08]  /*09d0*/  DFMA R10, R10, R10, R10 ;  /* 0x0000000a0a0a722b */ /* 0x000fd0000000000a */
[----:B------:R-:W-:-:S08]  /*09e0*/  DFMA R10, R8, R10, R8 ;  /* 0x0000000a080a722b */ /* 0x000fd00000000008 */
[----:B------:R-:W-:-:S08]  /*09f0*/  DFMA R8, R10, -R2, 1 ;  /* 0x3ff000000a08742b */ /* 0x000fd00000000802 */
[----:B------:R-:W-:Y:S01]  /*0a00*/  DFMA R10, R10, R8, R10 ;  /* 0x000000080a0a722b */ /* 0x000fe2000000000a */
[----:B------:R-:W-:Y:S01]  /*0a10*/  LOP3.LUT R9, R12, 0x800921fb, RZ, 0xfc, !PT ;  /* 0x800921fb0c097812 */ /* 0x000fe200078efcff */
[----:B------:R-:W-:-:S06]  /*0a20*/  IMAD.MOV.U32 R8, RZ, RZ, 0x54442d18 ;  /* 0x54442d18ff087424 */ /* 0x000fcc00078e00ff */
[----:B------:R-:W-:-:S08]  /*0a30*/  DMUL R12, R10, R8 ;  /* 0x000000080a0c7228 */ /* 0x000fd00000000000 */
[----:B------:R-:W-:-:S08]  /*0a40*/  DFMA R14, R12, -R2, R8 ;  /* 0x800000020c0e722b */ /* 0x000fd00000000008 */
[----:B------:R-:W-:Y:S01]  /*0a50*/  DFMA R10, R10, R14, R12 ;  /* 0x0000000e0a0a722b */ /* 0x000fe2000000000c */
[----:B------:R-:W-:Y:S10]  /*0a60*/  @P0 BRA `(.L_x_6) ;  /* 0x0000000000740947 */ /* 0x000ff40003800000 */
[----:B------:R-:W-:Y:S01]  /*0a70*/  LOP3.LUT R14, R7, 0x7ff00000, RZ, 0xc0, !PT ;  /* 0x7ff00000070e7812 */ /* 0x000fe200078ec0ff */
[----:B------:R-:W-:-:S03]  /*0a80*/  IMAD.MOV.U32 R12, RZ, RZ, 0x40100000 ;  /* 0x40100000ff0c7424 */ /* 0x000fc600078e00ff */
[----:B------:R-:W-:Y:S01]  /*0a90*/  ISETP.LE.U32.AND P0, PT, R14, 0x40100000, PT ;  /* 0x401000000e00780c */ /* 0x000fe20003f03070 */
[----:B------:R-:W-:Y:S02]  /*0aa0*/  IMAD.MOV R13, RZ, RZ, -R14 ;  /* 0x000000ffff0d7224 */ /* 0x000fe400078e0a0e */
[----:B------:R-:W-:-:S03]  /*0ab0*/  IMAD.MOV.U32 R14, RZ, RZ, RZ ;  /* 0x000000ffff0e7224 */ /* 0x000fc600078e00ff */
[----:B------:R-:W-:Y:S02]  /*0ac0*/  VIADDMNMX R12, R13, R12, 0xb9600000, !PT ;  /* 0xb96000000d0c7446 */ /* 0x000fe4000780010c */
[----:B------:R-:W-:Y:S02]  /*0ad0*/  SEL R13, R4, 0x63400000, !P0 ;  /* 0x63400000040d7807 */ /* 0x000fe40004000000 */
[----:B------:R-:W-:-:S05]  /*0ae0*/  VIMNMX R12, PT, PT, R12, 0x46a00000, PT ;  /* 0x46a000000c0c7848 */ /* 0x000fca0003fe0100 */
[----:B------:R-:W-:-:S04]  /*0af0*/  IMAD.IADD R4, R12, 0x1, -R13 ;  /* 0x000000010c047824 */ /* 0x000fc800078e0a0d */
[----:B------:R-:W-:-:S06]  /*0b00*/  VIADD R15, R4, 0x7fe00000 ;  /* 0x7fe00000040f7836 */ /* 0x000fcc0000000000 */
[----:B------:R-:W-:-:S10]  /*0b10*/  DMUL R12, R10, R14 ;  /* 0x0000000e0a0c7228 */ /* 0x000fd40000000000 */
[----:B------:R-:W-:-:S13]  /*0b20*/  FSETP.GTU.AND P0, PT, |R13|, 1.469367938527859385e-39, PT ;  /* 0x001000000d00780b */ /* 0x000fda0003f0c200 */
[----:B------:R-:W-:Y:S05]  /*0b30*/  @P0 BRA `(.L_x_7) ;  /* 0x0000000000840947 */ /* 0x000fea0003800000 */
[----:B------:R-:W-:Y:S01]  /*0b40*/  DFMA R2, R10, -R2, R8 ;  /* 0x800000020a02722b */ /* 0x000fe20000000008 */
[----:B------:R-:W-:-:S09]  /*0b50*/  IMAD.MOV.U32 R14, RZ, RZ, RZ ;  /* 0x000000ffff0e7224 */ /* 0x000fd200078e00ff */
[C---:B------:R-:W-:Y:S02]  /*0b60*/  FSETP.NEU.AND P0, PT, R3.reuse, RZ, PT ;  /* 0x000000ff0300720b */ /* 0x040fe40003f0d000 */
[----:B------:R-:W-:-:S04]  /*0b70*/  LOP3.LUT R7, R3, 0x80000000, R7, 0x48, !PT ;  /* 0x8000000003077812 */ /* 0x000fc800078e4807 */
[----:B------:R-:W-:-:S07]  /*0b80*/  LOP3.LUT R15, R7, R15, RZ, 0xfc, !PT ;  /* 0x0000000f070f7212 */ /* 0x000fce00078efcff */
[----:B------:R-:W-:Y:S05]  /*0b90*/  @!P0 BRA `(.L_x_7) ;  /* 0x00000000006c8947 */ /* 0x000fea0003800000 */
[----:B------:R-:W-:Y:S02]  /*0ba0*/  IMAD.MOV R3, RZ, RZ, -R4 ;  /* 0x000000ffff037224 */ /* 0x000fe400078e0a04 */
[----:B------:R-:W-:-:S06]  /*0bb0*/  IMAD.MOV.U32 R2, RZ, RZ, RZ ;  /* 0x000000ffff027224 */ /* 0x000fcc00078e00ff */
[----:B------:R-:W-:Y:S02]  /*0bc0*/  DFMA R2, R12, -R2, R10 ;  /* 0x800000020c02722b */ /* 0x000fe4000000000a */
[----:B------:R-:W-:-:S04]  /*0bd0*/  DMUL.RP R10, R10, R14 ;  /* 0x0000000e0a0a7228 */ /* 0x000fc80000008000 */
[----:B------:R-:W-:-:S04]  /*0be0*/  IADD3 R2, PT, PT, -R4, -0x43300000, RZ ;  /* 0xbcd0000004027810 */ /* 0x000fc80007ffe1ff */
[----:B------:R-:W-:Y:S02]  /*0bf0*/  FSETP.NEU.AND P0, PT, |R3|, R2, PT ;  /* 0x000000020300720b */ /* 0x000fe40003f0d200 */
[----:B------:R-:W-:Y:S02]  /*0c00*/  LOP3.LUT R7, R11, R7, RZ, 0x3c, !PT ;  /* 0x000000070b077212 */ /* 0x000fe400078e3cff */
[----:B------:R-:W-:Y:S02]  /*0c10*/  FSEL R12, R10, R12, !P0 ;  /* 0x0000000c0a0c7208 */ /* 0x000fe40004000000 */
[----:B------:R-:W-:Y:S01]  /*0c20*/  FSEL R13, R7, R13, !P0 ;  /* 0x0000000d070d7208 */ /* 0x000fe20004000000 */
[----:B------:R-:W-:Y:S06]  /*0c30*/  BRA `(.L_x_7) ;  /* 0x0000000000447947 */ /* 0x000fec0003800000 */
.L_x_6:
[----:B------:R-:W-:-:S14]  /*0c40*/  DSETP.NAN.AND P0, PT, R6, R6, PT ;  /* 0x000000060600722a */ /* 0x000fdc0003f08000 */
[----:B------:R-:W-:Y:S05]  /*0c50*/  @P0 BRA `(.L_x_8) ;  /* 0x0000000000340947 */ /* 0x000fea0003800000 */
[----:B------:R-:W-:Y:S01]  /*0c60*/  ISETP.NE.AND P0, PT, R17, R16, PT ;  /* 0x000000101100720c */ /* 0x000fe20003f05270 */
[----:B------:R-:W-:Y:S02]  /*0c70*/  IMAD.MOV.U32 R12, RZ, RZ, 0x0 ;  /* 0x00000000ff0c7424 */ /* 0x000fe400078e00ff */
[----:B------:R-:W-:-:S10]  /*0c80*/  IMAD.MOV.U32 R13, RZ, RZ, -0x80000 ;  /* 0xfff80000ff0d7424 */ /* 0x000fd400078e00ff */
[----:B------:R-:W-:Y:S05]  /*0c90*/  @!P0 BRA `(.L_x_7) ;  /* 0x00000000002c8947 */ /* 0x000fea0003800000 */
[----:B------:R-:W-:Y:S02]  /*0ca0*/  ISETP.NE.AND P0, PT, R17, 0x7ff00000, PT ;  /* 0x7ff000001100780c */ /* 0x000fe40003f05270 */
[----:B------:R-:W-:Y:S02]  /*0cb0*/  LOP3.LUT R6, R7, 0xc01921fb, RZ, 0x3c, !PT ;  /* 0xc01921fb07067812 */ /* 0x000fe400078e3cff */
[----:B------:R-:W-:Y:S02]  /*0cc0*/  ISETP.EQ.OR P0, PT, R16, RZ, !P0 ;  /* 0x000000ff1000720c */ /* 0x000fe40004702670 */
[----:B------:R-:W-:-:S11]  /*0cd0*/  LOP3.LUT R13, R6, 0x80000000, RZ, 0xc0, !PT ;  /* 0x80000000060d7812 */ /* 0x000fd600078ec0ff */
[----:B------:R-:W-:Y:S01]  /*0ce0*/  @P0 LOP3.LUT R2, R13, 0x7ff00000, RZ, 0xfc, !PT ;  /* 0x7ff000000d020812 */ /* 0x000fe200078efcff */
[----:B------:R-:W-:Y:S02]  /*0cf0*/  @!P0 IMAD.MOV.U32 R12, RZ, RZ, RZ ;  /* 0x000000ffff0c8224 */ /* 0x000fe400078e00ff */
[----:B------:R-:W-:Y:S02]  /*0d00*/  @P0 IMAD.MOV.U32 R12, RZ, RZ, RZ ;  /* 0x000000ffff0c0224 */ /* 0x000fe400078e00ff */
[----:B------:R-:W-:Y:S01]  /*0d10*/  @P0 IMAD.MOV.U32 R13, RZ, RZ, R2 ;  /* 0x000000ffff0d0224 */ /* 0x000fe200078e0002 */
[----:B------:R-:W-:Y:S06]  /*0d20*/  BRA `(.L_x_7) ;  /* 0x0000000000087947 */ /* 0x000fec0003800000 */
.L_x_8:
[----:B------:R-:W-:Y:S01]  /*0d30*/  LOP3.LUT R13, R7, 0x80000, RZ, 0xfc, !PT ;  /* 0x00080000070d7812 */ /* 0x000fe200078efcff */
[----:B------:R-:W-:-:S07]  /*0d40*/  IMAD.MOV.U32 R12, RZ, RZ, R6 ;  /* 0x000000ffff0c7224 */ /* 0x000fce00078e0006 */
.L_x_7:
[----:B------:R-:W-:Y:S02]  /*0d50*/  IMAD.MOV.U32 R2, RZ, RZ, R0 ;  /* 0x000000ffff027224 */ /* 0x000fe400078e0000 */
[----:B------:R-:W-:-:S04]  /*0d60*/  IMAD.MOV.U32 R3, RZ, RZ, 0x0 ;  /* 0x00000000ff037424 */ /* 0x000fc800078e00ff */
[----:B------:R-:W-:Y:S05]  /*0d70*/  RET.REL.NODEC R2 `(_Z12dft1d_kernelPKfP6float2i) ;  /* 0xfffffff002a07950 */ /* 0x000fea0003c3ffff */
.L_x_9:
[----:B------:R-:W-:-:S00]  /*0d80*/  BRA `(.L_x_9) ;  /* 0xfffffffc00fc7947 */ /* 0x000fc0000383ffff */
[----:B------:R-:W-:-:S00]  /*0d90*/  NOP ;  /* 0x0000000000007918 */ /* 0x000fc00000000000 */
        /* <DEDUP_REMOVED lines=14> */
.L_x_10:


//--------------------- .nv.global.init           --------------------------
	.section	.nv.global.init,"aw",@progbits
	.align	4
.nv.global.init:
	.type		__cudart_i2opi_f,@object
	.size		__cudart_i2opi_f,(.L_0 - __cudart_i2opi_f)
__cudart_i2opi_f:
        /*0000*/ 	.byte	0x41, 0x90, 0x43, 0x3c, 0x99, 0x95, 0x62, 0xdb, 0xc0, 0xdd, 0x34, 0xf5, 0xd1, 0x57, 0x27, 0xfc
        /*0010*/ 	.byte	0x29, 0x15, 0x44, 0x4e, 0x6e, 0x83, 0xf9, 0xa2
.L_0:


//--------------------- .nv.shared.reserved.0     --------------------------
	.section	.nv.shared.reserved.0,"aw",@nobits
	.weak		__nv_reservedSMEM_offset_0_alias
	.size		__nv_reservedSMEM_offset_0_alias, 0, 64
	.other		__nv_reservedSMEM_offset_0_alias,@"STO_CUDA_RESERVED_SHARED STV_DEFAULT"
__nv_reservedSMEM_offset_0_alias:
	.zero		0
	.zero		64


//--------------------- .nv.constant0._Z12dft1d_kernelPKfP6float2i --------------------------
	.section	.nv.constant0._Z12dft1d_kernelPKfP6float2i,"a",@progbits
	.sectionflags	@""
	.align	4
.nv.constant0._Z12dft1d_kernelPKfP6float2i:
	.zero		916


//--------------------- SYMBOLS --------------------------

	.type		.nv.reservedSmem.offset0,@object
	.size		.nv.reservedSmem.offset0,0x4
